	.headerflags	@"EF_CUDA_TEXMODE_UNIFIED EF_CUDA_64BIT_ADDRESS EF_CUDA_SM86 EF_CUDA_VIRTUAL_SM(EF_CUDA_SM86)"
	.elftype	@"ET_EXEC"


//--------------------- .nv.info                  --------------------------
	.section	.nv.info,"",@"SHT_CUDA_INFO"
	.align	4


	//----- nvinfo : EIATTR_REGCOUNT
	.align		4
        /*0000*/ 	.byte	0x04, 0x2f
        /*0002*/ 	.short	(.L_1 - .L_0)
	.align		4
.L_0:
        /*0004*/ 	.word	index@(triton_poi_fused__to_copy_12)
        /*0008*/ 	.word	0x00000014


	//----- nvinfo : EIATTR_MIN_STACK_SIZE
	.align		4
.L_1:
        /*000c*/ 	.byte	0x04, 0x12
        /*000e*/ 	.short	(.L_3 - .L_2)
	.align		4
.L_2:
        /*0010*/ 	.word	index@(triton_poi_fused__to_copy_12)
        /*0014*/ 	.word	0x00000000


	//----- nvinfo : EIATTR_FRAME_SIZE
	.align		4
.L_3:
        /*0018*/ 	.byte	0x04, 0x11
        /*001a*/ 	.short	(.L_5 - .L_4)
	.align		4
.L_4:
        /*001c*/ 	.word	index@(triton_poi_fused__to_copy_12)
        /*0020*/ 	.word	0x00000000


	//----- nvinfo : EIATTR_MIN_STACK_SIZE
	.align		4
.L_5:
        /*0024*/ 	.byte	0x04, 0x12
        /*0026*/ 	.short	(.L_7 - .L_6)
	.align		4
.L_6:
        /*0028*/ 	.word	index@(triton_poi_fused__to_copy_12)
        /*002c*/ 	.word	0x00000000
.L_7:


//--------------------- .nv.info.triton_poi_fused__to_copy_12 --------------------------
	.section	.nv.info.triton_poi_fused__to_copy_12,"",@"SHT_CUDA_INFO"
	.sectionflags	@""
	.align	4


	//----- nvinfo : EIATTR_CUDA_API_VERSION
	.align		4
        /*0000*/ 	.byte	0x04, 0x37
        /*0002*/ 	.short	(.L_9 - .L_8)
.L_8:
        /*0004*/ 	.word	0x0000007c


	//----- nvinfo : EIATTR_SW2861232_WAR
	.align		4
.L_9:
        /*0008*/ 	.byte	0x01, 0x35
	.zero		2


	//----- nvinfo : EIATTR_PARAM_CBANK
	.align		4
        /*000c*/ 	.byte	0x04, 0x0a
        /*000e*/ 	.short	(.L_11 - .L_10)
	.align		4
.L_10:
        /*0010*/ 	.word	index@(.nv.constant0.triton_poi_fused__to_copy_12)
        /*0014*/ 	.short	0x0160
        /*0016*/ 	.short	0x0020


	//----- nvinfo : EIATTR_CBANK_PARAM_SIZE
	.align		4
.L_11:
        /*0018*/ 	.byte	0x03, 0x19
        /*001a*/ 	.short	0x0020


	//----- nvinfo : EIATTR_KPARAM_INFO
	.align		4
        /*001c*/ 	.byte	0x04, 0x17
        /*001e*/ 	.short	(.L_13 - .L_12)
.L_12:
        /*0020*/ 	.word	0x00000000
        /*0024*/ 	.short	0x0003
        /*0026*/ 	.short	0x0018
        /*0028*/ 	.byte	0x00, 0xf4, 0x21, 0x00


	//----- nvinfo : EIATTR_KPARAM_INFO
	.align		4
.L_13:
        /*002c*/ 	.byte	0x04, 0x17
        /*002e*/ 	.short	(.L_15 - .L_14)
.L_14:
        /*0030*/ 	.word	0x00000000
        /*0034*/ 	.short	0x0002
        /*0036*/ 	.short	0x0010
        /*0038*/ 	.byte	0x00, 0xf0, 0x11, 0x00


	//----- nvinfo : EIATTR_KPARAM_INFO
	.align		4
.L_15:
        /*003c*/ 	.byte	0x04, 0x17
        /*003e*/ 	.short	(.L_17 - .L_16)
.L_16:
        /*0040*/ 	.word	0x00000000
        /*0044*/ 	.short	0x0001
        /*0046*/ 	.short	0x0008
        /*0048*/ 	.byte	0x00, 0xf4, 0x21, 0x00


	//----- nvinfo : EIATTR_KPARAM_INFO
	.align		4
.L_17:
        /*004c*/ 	.byte	0x04, 0x17
        /*004e*/ 	.short	(.L_19 - .L_18)
.L_18:
        /*0050*/ 	.word	0x00000000
        /*0054*/ 	.short	0x0000
        /*0056*/ 	.short	0x0000
        /*0058*/ 	.byte	0x00, 0xf4, 0x21, 0x00


	//----- nvinfo : EIATTR_MAXREG_COUNT
	.align		4
.L_19:
        /*005c*/ 	.byte	0x03, 0x1b
        /*005e*/ 	.short	0x00ff


	//----- nvinfo : EIATTR_EXIT_INSTR_OFFSETS
	.align		4
        /*0060*/ 	.byte	0x04, 0x1c
        /*0062*/ 	.short	(.L_21 - .L_20)


	//   ....[0]....
.L_20:
        /*0064*/ 	.word	0x00000120


	//----- nvinfo : EIATTR_REQNTID
	.align		4
.L_21:
        /*0068*/ 	.byte	0x04, 0x10
        /*006a*/ 	.short	(.L_23 - .L_22)
.L_22:
        /*006c*/ 	.word	0x00000080
        /*0070*/ 	.word	0x00000001
        /*0074*/ 	.word	0x00000001
.L_23:


//--------------------- .nv.callgraph             --------------------------
	.section	.nv.callgraph,"",@"SHT_CUDA_CALLGRAPH"
	.align	4
	.sectionentsize	8
	.align		4
        /*0000*/ 	.word	0x00000000
	.align		4
        /*0004*/ 	.word	0xffffffff
	.align		4
        /*0008*/ 	.word	0x00000000
	.align		4
        /*000c*/ 	.word	0xfffffffe
	.align		4
        /*0010*/ 	.word	0x00000000
	.align		4
        /*0014*/ 	.word	0xfffffffd
	.align		4
        /*0018*/ 	.word	0x00000000
	.align		4
        /*001c*/ 	.word	0xfffffffc


//--------------------- .nv.rel.action            --------------------------
	.section	.nv.rel.action,"",@"SHT_CUDA_RELOCINFO"
	.align	8
	.sectionentsize	8
        /*0000*/ 	.byte	0x73, 0x00, 0x00, 0x00, 0x00, 0x00, 0x00, 0x00, 0x00, 0x00, 0x00, 0x11, 0x25, 0x00, 0x05, 0x36


//--------------------- .nv.constant0.triton_poi_fused__to_copy_12 --------------------------
	.section	.nv.constant0.triton_poi_fused__to_copy_12,"a",@progbits
	.sectionflags	@""
	.align	4
.nv.constant0.triton_poi_fused__to_copy_12:
	.zero		384


//--------------------- .text.triton_poi_fused__to_copy_12 --------------------------
	.section	.text.triton_poi_fused__to_copy_12,"ax",@progbits
	.sectioninfo	@"SHI_REGISTERS=20"
	.align	128
        .global         triton_poi_fused__to_copy_12
        .type           triton_poi_fused__to_copy_12,@function
        .size           triton_poi_fused__to_copy_12,(.L_x_1 - triton_poi_fused__to_copy_12)
        .other          triton_poi_fused__to_copy_12,@"STO_CUDA_ENTRY STV_DEFAULT"
triton_poi_fused__to_copy_12:
.text.triton_poi_fused__to_copy_12:
[----:B------:R-:W-:Y:S02]  /*0000*/  IMAD.MOV.U32 R1, RZ, RZ, c[0x0][0x28] ;  /* 0x00000a00ff017624 */ /* 0x000fe400078e00ff */
[----:B------:R-:W0:Y:S01]  /*0010*/  S2R R0, SR_TID.X ;  /* 0x0000000000007919 */ /* 0x000e220000002100 */
[----:B------:R-:W-:Y:S01]  /*0020*/  MOV R5, 0x4 ;  /* 0x0000000400057802 */ /* 0x000fe20000000f00 */
[----:B------:R-:W-:Y:S02]  /*0030*/  ULDC.64 UR4, c[0x0][0x118] ;  /* 0x0000460000047ab9 */ /* 0x000fe40000000a00 */
[----:B------:R-:W1:Y:S01]  /*0040*/  S2R R3, SR_CTAID.X ;  /* 0x0000000000037919 */ /* 0x000e620000002500 */
[----:B0-----:R-:W-:-:S05]  /*0050*/  IMAD.SHL.U32 R0, R0, 0x8, RZ ;  /* 0x0000000800007824 */ /* 0x001fca00078e00ff */
[----:B------:R-:W-:-:S05]  /*0060*/  LOP3.LUT R0, R0, 0x3f8, RZ, 0xc0, !PT ;  /* 0x000003f800007812 */ /* 0x000fca00078ec0ff */
[----:B-1----:R-:W-:-:S04]  /*0070*/  IMAD R0, R3, 0x400, R0 ;  /* 0x0000040003007824 */ /* 0x002fc800078e0200 */
[----:B------:R-:W-:-:S05]  /*0080*/  IMAD.WIDE R2, R0, R5, c[0x0][0x160] ;  /* 0x0000580000027625 */ /* 0x000fca00078e0205 */
[----:B------:R-:W2:Y:S04]  /*0090*/  LDG.E.128 R4, [R2.64] ;  /* 0x0000000402047981 */ /* 0x000ea8000c1e1d00 */
[----:B------:R-:W3:Y:S01]  /*00a0*/  LDG.E.128 R8, [R2.64+0x10] ;  /* 0x0000100402087981 */ /* 0x000ee2000c1e1d00 */
[----:B------:R-:W-:Y:S02]  /*00b0*/  MOV R17, 0x2 ;  /* 0x0000000200117802 */ /* 0x000fe40000000f00 */
[----:B--2---:R-:W-:-:S03]  /*00c0*/  F2FP.BF16.PACK_AB R12, R5, R4 ;  /* 0x00000004050c723e */ /* 0x004fc600000010ff */
[----:B------:R-:W-:Y:S01]  /*00d0*/  IMAD.WIDE R4, R0, R17, c[0x0][0x168] ;  /* 0x00005a0000047625 */ /* 0x000fe200078e0211 */
[----:B------:R-:W-:Y:S02]  /*00e0*/  F2FP.BF16.PACK_AB R13, R7, R6 ;  /* 0x00000006070d723e */ /* 0x000fe400000010ff */
[----:B---3--:R-:W-:Y:S02]  /*00f0*/  F2FP.BF16.PACK_AB R14, R9, R8 ;  /* 0x00000008090e723e */ /* 0x008fe400000010ff */
[----:B------:R-:W-:-:S05]  /*0100*/  F2FP.BF16.PACK_AB R15, R11, R10 ;  /* 0x0000000a0b0f723e */ /* 0x000fca00000010ff */
[----:B------:R-:W-:Y:S01]  /*0110*/  STG.E.128 [R4.64], R12 ;  /* 0x0000000c04007986 */ /* 0x000fe2000c101d04 */
[----:B------:R-:W-:Y:S05]  /*0120*/  EXIT ;  /* 0x000000000000794d */ /* 0x000fea0003800000 */
.L_x_0:
[----:B------:R-:W-:-:S00]  /*0130*/  BRA `(.L_x_0) ;  /* 0xfffffff000007947 */ /* 0x000fc0000383ffff */
[----:B------:R-:W-:-:S00]  /*0140*/  NOP ;  /* 0x0000000000007918 */ /* 0x000fc00000000000 */
        /* <DEDUP_REMOVED lines=11> */
.L_x_1:
